//
// Generated by NVIDIA NVVM Compiler
//
// Compiler Build ID: CL-36424714
// Cuda compilation tools, release 13.0, V13.0.88
// Based on NVVM 20.0.0
//

.version 9.0
.target sm_100
.address_size 64

	// .globl	_Z16RandomFillKernelPfj

.visible .entry _Z16RandomFillKernelPfj(
	.param .u64 .ptr .align 1 _Z16RandomFillKernelPfj_param_0,
	.param .u32 _Z16RandomFillKernelPfj_param_1
)
{
	.reg .pred 	%p<2>;
	.reg .b32 	%r<25>;
	.reg .b32 	%f<2>;
	.reg .b64 	%rd<5>;

	ld.param.u64 	%rd1, [_Z16RandomFillKernelPfj_param_0];
	ld.param.u32 	%r1, [_Z16RandomFillKernelPfj_param_1];
	cvta.to.global.u64 	%rd2, %rd1;
	mov.u32 	%r2, %tid.x;
	mov.u32 	%r3, %ctaid.x;
	mov.u32 	%r4, %ntid.x;
	mad.lo.s32 	%r5, %r3, %r4, %r2;
	add.s32 	%r6, %r1, %r5;
	shl.b32 	%r7, %r6, 12;
	add.s32 	%r8, %r6, %r7;
	add.s32 	%r9, %r8, 2127912214;
	shr.u32 	%r10, %r9, 19;
	xor.b32  	%r11, %r9, %r10;
	xor.b32  	%r12, %r11, -949894596;
	shl.b32 	%r13, %r11, 5;
	xor.b32  	%r14, %r13, -331856000;
	add.s32 	%r15, %r12, %r14;
	shl.b32 	%r16, %r15, 9;
	add.s32 	%r17, %r15, -369570787;
	add.s32 	%r18, %r16, -1395695104;
	xor.b32  	%r19, %r17, %r18;
	shl.b32 	%r20, %r19, 3;
	add.s32 	%r21, %r19, %r20;
	add.s32 	%r22, %r21, -42973499;
	shr.u32 	%r23, %r22, 16;
	xor.b32  	%r24, %r23, %r22;
	setp.eq.s32 	%p1, %r24, 1252372726;
	selp.f32 	%f1, 0f3F800000, 0f00000000, %p1;
	mul.wide.u32 	%rd3, %r5, 4;
	add.s64 	%rd4, %rd2, %rd3;
	st.global.f32 	[%rd4], %f1;
	ret;

}
	// .globl	_Z12MatMulKernelPfS_S_
.visible .entry _Z12MatMulKernelPfS_S_(
	.param .u64 .ptr .align 1 _Z12MatMulKernelPfS_S__param_0,
	.param .u64 .ptr .align 1 _Z12MatMulKernelPfS_S__param_1,
	.param .u64 .ptr .align 1 _Z12MatMulKernelPfS_S__param_2
)
{
	.reg .pred 	%p<2>;
	.reg .b32 	%r<17>;
	.reg .b32 	%f<52>;
	.reg .b64 	%rd<20>;

	ld.param.u64 	%rd6, [_Z12MatMulKernelPfS_S__param_0];
	ld.param.u64 	%rd7, [_Z12MatMulKernelPfS_S__param_1];
	ld.param.u64 	%rd5, [_Z12MatMulKernelPfS_S__param_2];
	cvta.to.global.u64 	%rd8, %rd7;
	cvta.to.global.u64 	%rd9, %rd6;
	mov.u32 	%r8, %tid.x;
	mov.u32 	%r9, %ctaid.x;
	mov.u32 	%r10, %ntid.x;
	mad.lo.s32 	%r1, %r9, %r10, %r8;
	mov.u32 	%r11, %tid.y;
	mov.u32 	%r12, %ctaid.y;
	mov.u32 	%r13, %ntid.y;
	mad.lo.s32 	%r2, %r12, %r13, %r11;
	mul.wide.u32 	%rd10, %r13, %r12;
	cvt.u64.u32 	%rd11, %r11;
	add.s64 	%rd12, %rd10, %rd11;
	mad.lo.s64 	%rd13, %rd12, 32000, %rd9;
	add.s64 	%rd19, %rd13, 32;
	add.s64 	%rd2, %rd8, 256000;
	mov.f32 	%f51, 0f00000000;
	mov.b32 	%r16, 0;
	mov.u32 	%r15, %r1;
$L__BB1_1:
	mul.wide.s32 	%rd14, %r15, 4;
	add.s64 	%rd15, %rd2, %rd14;
	ld.global.f32 	%f4, [%rd19+-32];
	ld.global.f32 	%f5, [%rd15+-256000];
	fma.rn.f32 	%f6, %f4, %f5, %f51;
	ld.global.f32 	%f7, [%rd19+-28];
	ld.global.f32 	%f8, [%rd15+-224000];
	fma.rn.f32 	%f9, %f7, %f8, %f6;
	ld.global.f32 	%f10, [%rd19+-24];
	ld.global.f32 	%f11, [%rd15+-192000];
	fma.rn.f32 	%f12, %f10, %f11, %f9;
	ld.global.f32 	%f13, [%rd19+-20];
	ld.global.f32 	%f14, [%rd15+-160000];
	fma.rn.f32 	%f15, %f13, %f14, %f12;
	ld.global.f32 	%f16, [%rd19+-16];
	ld.global.f32 	%f17, [%rd15+-128000];
	fma.rn.f32 	%f18, %f16, %f17, %f15;
	ld.global.f32 	%f19, [%rd19+-12];
	ld.global.f32 	%f20, [%rd15+-96000];
	fma.rn.f32 	%f21, %f19, %f20, %f18;
	ld.global.f32 	%f22, [%rd19+-8];
	ld.global.f32 	%f23, [%rd15+-64000];
	fma.rn.f32 	%f24, %f22, %f23, %f21;
	ld.global.f32 	%f25, [%rd19+-4];
	ld.global.f32 	%f26, [%rd15+-32000];
	fma.rn.f32 	%f27, %f25, %f26, %f24;
	ld.global.f32 	%f28, [%rd19];
	ld.global.f32 	%f29, [%rd15];
	fma.rn.f32 	%f30, %f28, %f29, %f27;
	ld.global.f32 	%f31, [%rd19+4];
	ld.global.f32 	%f32, [%rd15+32000];
	fma.rn.f32 	%f33, %f31, %f32, %f30;
	ld.global.f32 	%f34, [%rd19+8];
	ld.global.f32 	%f35, [%rd15+64000];
	fma.rn.f32 	%f36, %f34, %f35, %f33;
	ld.global.f32 	%f37, [%rd19+12];
	ld.global.f32 	%f38, [%rd15+96000];
	fma.rn.f32 	%f39, %f37, %f38, %f36;
	ld.global.f32 	%f40, [%rd19+16];
	ld.global.f32 	%f41, [%rd15+128000];
	fma.rn.f32 	%f42, %f40, %f41, %f39;
	ld.global.f32 	%f43, [%rd19+20];
	ld.global.f32 	%f44, [%rd15+160000];
	fma.rn.f32 	%f45, %f43, %f44, %f42;
	ld.global.f32 	%f46, [%rd19+24];
	ld.global.f32 	%f47, [%rd15+192000];
	fma.rn.f32 	%f48, %f46, %f47, %f45;
	ld.global.f32 	%f49, [%rd19+28];
	ld.global.f32 	%f50, [%rd15+224000];
	fma.rn.f32 	%f51, %f49, %f50, %f48;
	add.s32 	%r16, %r16, 16;
	add.s64 	%rd19, %rd19, 64;
	add.s32 	%r15, %r15, 128000;
	setp.ne.s32 	%p1, %r16, 8000;
	@%p1 bra 	$L__BB1_1;
	cvta.to.global.u64 	%rd16, %rd5;
	mad.lo.s32 	%r14, %r2, 8000, %r1;
	mul.wide.s32 	%rd17, %r14, 4;
	add.s64 	%rd18, %rd16, %rd17;
	st.global.f32 	[%rd18], %f51;
	ret;

}


// ===== COMPILED SASS (sm_100) =====

	.target	sm_100

	.elftype	@"ET_EXEC"


//--------------------- .note.nv.tkinfo           --------------------------
	.section	.note.nv.tkinfo,"",@"SHT_NOTE"
	.sectionflags	@"SHF_NOTE_NV_TKINFO"
	.tkinfo
        /*0018*/ 	.word	0x00000002
        /*0030*/ 	.string	""
        /*0030*/ 	.string	"ptxas"
        /*0030*/ 	.string	"Cuda compilation tools, release 13.0, V13.0.88"
        /*0030*/ 	.string	"Build cuda_13.0.r13.0/compiler.36424714_0"
        /*0030*/ 	.string	"-arch sm_100 -m 64 "



//--------------------- .note.nv.cuinfo           --------------------------
	.section	.note.nv.cuinfo,"",@"SHT_NOTE"
	.sectionflags	@"SHF_NOTE_NV_CUINFO"
        /*0018*/ 	.short	0x0002
        /*001a*/ 	.short	0x0064
        /*001c*/ 	.short	0x0082
	.zero		2


//--------------------- .nv.info                  --------------------------
	.section	.nv.info,"",@"SHT_CUDA_INFO"
	.align	4


	//----- nvinfo : EIATTR_REGCOUNT
	.align		4
        /*0000*/ 	.byte	0x04, 0x2f
        /*0002*/ 	.short	(.L_1 - .L_0)
	.align		4
.L_0:
        /*0004*/ 	.word	index@(_Z16RandomFillKernelPfj)
        /*0008*/ 	.word	0x0000000a


	//----- nvinfo : EIATTR_FRAME_SIZE
	.align		4
.L_1:
        /*000c*/ 	.byte	0x04, 0x11
        /*000e*/ 	.short	(.L_3 - .L_2)
	.align		4
.L_2:
        /*0010*/ 	.word	index@(_Z16RandomFillKernelPfj)
        /*0014*/ 	.word	0x00000000


	//----- nvinfo : EIATTR_REGCOUNT
	.align		4
.L_3:
        /*0018*/ 	.byte	0x04, 0x2f
        /*001a*/ 	.short	(.L_5 - .L_4)
	.align		4
.L_4:
        /*001c*/ 	.word	index@(_Z12MatMulKernelPfS_S_)
        /*0020*/ 	.word	0x0000001f


	//----- nvinfo : EIATTR_FRAME_SIZE
	.align		4
.L_5:
        /*0024*/ 	.byte	0x04, 0x11
        /*0026*/ 	.short	(.L_7 - .L_6)
	.align		4
.L_6:
        /*0028*/ 	.word	index@(_Z12MatMulKernelPfS_S_)
        /*002c*/ 	.word	0x00000000


	//----- nvinfo : EIATTR_MIN_STACK_SIZE
	.align		4
.L_7:
        /*0030*/ 	.byte	0x04, 0x12
        /*0032*/ 	.short	(.L_9 - .L_8)
	.align		4
.L_8:
        /*0034*/ 	.word	index@(_Z12MatMulKernelPfS_S_)
        /*0038*/ 	.word	0x00000000


	//----- nvinfo : EIATTR_MIN_STACK_SIZE
	.align		4
.L_9:
        /*003c*/ 	.byte	0x04, 0x12
        /*003e*/ 	.short	(.L_11 - .L_10)
	.align		4
.L_10:
        /*0040*/ 	.word	index@(_Z16RandomFillKernelPfj)
        /*0044*/ 	.word	0x00000000
.L_11:


//--------------------- .nv.compat                --------------------------
	.section	.nv.compat,"",@"SHT_CUDA_COMPAT_INFO"
	.align	4
        /*0000*/ 	.byte	0x02, 0x09, 0x00, 0x00, 0x02, 0x02, 0x01, 0x00, 0x02, 0x05, 0x05, 0x00, 0x03, 0x07, 0x01, 0x01
        /*0010*/ 	.byte	0x02, 0x03, 0x00, 0x00, 0x02, 0x06, 0x01, 0x00, 0x04, 0x0b, 0x08, 0x00, 0x09, 0x00, 0x00, 0x00
        /*0020*/ 	.byte	0x00, 0x00, 0x00, 0x00


//--------------------- .nv.info._Z12MatMulKernelPfS_S_ --------------------------
	.section	.nv.info._Z12MatMulKernelPfS_S_,"",@"SHT_CUDA_INFO"
	.sectionflags	@""
	.align	4


	//----- nvinfo : EIATTR_CUDA_API_VERSION
	.align		4
        /*0000*/ 	.byte	0x04, 0x37
        /*0002*/ 	.short	(.L_13 - .L_12)
.L_12:
        /*0004*/ 	.word	0x00000082


	//----- nvinfo : EIATTR_KPARAM_INFO
	.align		4
.L_13:
        /*0008*/ 	.byte	0x04, 0x17
        /*000a*/ 	.short	(.L_15 - .L_14)
.L_14:
        /*000c*/ 	.word	0x00000000
        /*0010*/ 	.short	0x0002
        /*0012*/ 	.short	0x0010
        /*0014*/ 	.byte	0x00, 0xf5, 0x21, 0x00


	//----- nvinfo : EIATTR_KPARAM_INFO
	.align		4
.L_15:
        /*0018*/ 	.byte	0x04, 0x17
        /*001a*/ 	.short	(.L_17 - .L_16)
.L_16:
        /*001c*/ 	.word	0x00000000
        /*0020*/ 	.short	0x0001
        /*0022*/ 	.short	0x0008
        /*0024*/ 	.byte	0x00, 0xf5, 0x21, 0x00


	//----- nvinfo : EIATTR_KPARAM_INFO
	.align		4
.L_17:
        /*0028*/ 	.byte	0x04, 0x17
        /*002a*/ 	.short	(.L_19 - .L_18)
.L_18:
        /*002c*/ 	.word	0x00000000
        /*0030*/ 	.short	0x0000
        /*0032*/ 	.short	0x0000
        /*0034*/ 	.byte	0x00, 0xf5, 0x21, 0x00


	//----- nvinfo : EIATTR_SPARSE_MMA_MASK
	.align		4
.L_19:
        /*0038*/ 	.byte	0x03, 0x50
        /*003a*/ 	.short	0x0000


	//----- nvinfo : EIATTR_MAXREG_COUNT
	.align		4
        /*003c*/ 	.byte	0x03, 0x1b
        /*003e*/ 	.short	0x00ff


	//----- nvinfo : EIATTR_MERCURY_ISA_VERSION
	.align		4
        /*0040*/ 	.byte	0x03, 0x5f
        /*0042*/ 	.short	0x0101


	//----- nvinfo : EIATTR_VRC_CTA_INIT_COUNT
	.align		4
        /*0044*/ 	.byte	0x02, 0x4a
	.zero		1
	.zero		1


	//----- nvinfo : EIATTR_EXIT_INSTR_OFFSETS
	.align		4
        /*0048*/ 	.byte	0x04, 0x1c
        /*004a*/ 	.short	(.L_21 - .L_20)


	//   ....[0]....
.L_20:
        /*004c*/ 	.word	0x00000540


	//----- nvinfo : EIATTR_CBANK_PARAM_SIZE
	.align		4
.L_21:
        /*0050*/ 	.byte	0x03, 0x19
        /*0052*/ 	.short	0x0018


	//----- nvinfo : EIATTR_PARAM_CBANK
	.align		4
        /*0054*/ 	.byte	0x04, 0x0a
        /*0056*/ 	.short	(.L_23 - .L_22)
	.align		4
.L_22:
        /*0058*/ 	.word	index@(.nv.constant0._Z12MatMulKernelPfS_S_)
        /*005c*/ 	.short	0x0380
        /*005e*/ 	.short	0x0018


	//----- nvinfo : EIATTR_SW_WAR
	.align		4
.L_23:
        /*0060*/ 	.byte	0x04, 0x36
        /*0062*/ 	.short	(.L_25 - .L_24)
.L_24:
        /*0064*/ 	.word	0x00000008
.L_25:


//--------------------- .nv.info._Z16RandomFillKernelPfj --------------------------
	.section	.nv.info._Z16RandomFillKernelPfj,"",@"SHT_CUDA_INFO"
	.sectionflags	@""
	.align	4


	//----- nvinfo : EIATTR_CUDA_API_VERSION
	.align		4
        /*0000*/ 	.byte	0x04, 0x37
        /*0002*/ 	.short	(.L_27 - .L_26)
.L_26:
        /*0004*/ 	.word	0x00000082


	//----- nvinfo : EIATTR_KPARAM_INFO
	.align		4
.L_27:
        /*0008*/ 	.byte	0x04, 0x17
        /*000a*/ 	.short	(.L_29 - .L_28)
.L_28:
        /*000c*/ 	.word	0x00000000
        /*0010*/ 	.short	0x0001
        /*0012*/ 	.short	0x0008
        /*0014*/ 	.byte	0x00, 0xf0, 0x11, 0x00


	//----- nvinfo : EIATTR_KPARAM_INFO
	.align		4
.L_29:
        /*0018*/ 	.byte	0x04, 0x17
        /*001a*/ 	.short	(.L_31 - .L_30)
.L_30:
        /*001c*/ 	.word	0x00000000
        /*0020*/ 	.short	0x0000
        /*0022*/ 	.short	0x0000
        /*0024*/ 	.byte	0x00, 0xf5, 0x21, 0x00


	//----- nvinfo : EIATTR_SPARSE_MMA_MASK
	.align		4
.L_31:
        /*0028*/ 	.byte	0x03, 0x50
        /*002a*/ 	.short	0x0000


	//----- nvinfo : EIATTR_MAXREG_COUNT
	.align		4
        /*002c*/ 	.byte	0x03, 0x1b
        /*002e*/ 	.short	0x00ff


	//----- nvinfo : EIATTR_MERCURY_ISA_VERSION
	.align		4
        /*0030*/ 	.byte	0x03, 0x5f
        /*0032*/ 	.short	0x0101


	//----- nvinfo : EIATTR_VRC_CTA_INIT_COUNT
	.align		4
        /*0034*/ 	.byte	0x02, 0x4a
	.zero		1
	.zero		1


	//----- nvinfo : EIATTR_EXIT_INSTR_OFFSETS
	.align		4
        /*0038*/ 	.byte	0x04, 0x1c
        /*003a*/ 	.short	(.L_33 - .L_32)


	//   ....[0]....
.L_32:
        /*003c*/ 	.word	0x000001c0


	//----- nvinfo : EIATTR_CBANK_PARAM_SIZE
	.align		4
.L_33:
        /*0040*/ 	.byte	0x03, 0x19
        /*0042*/ 	.short	0x000c


	//----- nvinfo : EIATTR_PARAM_CBANK
	.align		4
        /*0044*/ 	.byte	0x04, 0x0a
        /*0046*/ 	.short	(.L_35 - .L_34)
	.align		4
.L_34:
        /*0048*/ 	.word	index@(.nv.constant0._Z16RandomFillKernelPfj)
        /*004c*/ 	.short	0x0380
        /*004e*/ 	.short	0x000c


	//----- nvinfo : EIATTR_SW_WAR
	.align		4
.L_35:
        /*0050*/ 	.byte	0x04, 0x36
        /*0052*/ 	.short	(.L_37 - .L_36)
.L_36:
        /*0054*/ 	.word	0x00000008
.L_37:


//--------------------- .nv.callgraph             --------------------------
	.section	.nv.callgraph,"",@"SHT_CUDA_CALLGRAPH"
	.align	4
	.sectionentsize	8
	.align		4
        /*0000*/ 	.word	0x00000000
	.align		4
        /*0004*/ 	.word	0xffffffff
	.align		4
        /*0008*/ 	.word	0x00000000
	.align		4
        /*000c*/ 	.word	0xfffffffe
	.align		4
        /*0010*/ 	.word	0x00000000
	.align		4
        /*0014*/ 	.word	0xfffffffd
	.align		4
        /*0018*/ 	.word	0x00000000
	.align		4
        /*001c*/ 	.word	0xfffffffc


//--------------------- .text._Z12MatMulKernelPfS_S_ --------------------------
	.section	.text._Z12MatMulKernelPfS_S_,"ax",@progbits
	.align	128
        .global         _Z12MatMulKernelPfS_S_
        .type           _Z12MatMulKernelPfS_S_,@function
        .size           _Z12MatMulKernelPfS_S_,(.L_x_3 - _Z12MatMulKernelPfS_S_)
        .other          _Z12MatMulKernelPfS_S_,@"STO_CUDA_ENTRY STV_DEFAULT"
_Z12MatMulKernelPfS_S_:
.text._Z12MatMulKernelPfS_S_:
[----:B------:R-:W-:Y:S01]  /*0000*/  LDC R1, c[0x0][0x37c] ;  /* 0x0000df00ff017b82 */ /* 0x000fe20000000800 */
[----:B------:R-:W0:Y:S07]  /*0010*/  S2R R2, SR_TID.Y ;  /* 0x0000000000027919 */ /* 0x000e2e0000002200 */
[----:B------:R-:W1:Y:S01]  /*0020*/  LDC R7, c[0x0][0x360] ;  /* 0x0000d800ff077b82 */ /* 0x000e620000000800 */
[----:B------:R-:W-:Y:S01]  /*0030*/  HFMA2 R3, -RZ, RZ, 0, 0 ;  /* 0x00000000ff037431 */ /* 0x000fe200000001ff */
[----:B------:R-:W2:Y:S01]  /*0040*/  LDCU.64 UR6, c[0x0][0x388] ;  /* 0x00007100ff0677ac */ /* 0x000ea20008000a00 */
[----:B------:R-:W1:Y:S01]  /*0050*/  S2R R0, SR_TID.X ;  /* 0x0000000000007919 */ /* 0x000e620000002100 */
[----:B------:R-:W-:Y:S01]  /*0060*/  MOV R14, RZ ;  /* 0x000000ff000e7202 */ /* 0x000fe20000000f00 */
[----:B------:R-:W3:Y:S03]  /*0070*/  LDCU.64 UR8, c[0x0][0x358] ;  /* 0x00006b00ff0877ac */ /* 0x000ee60008000a00 */
[----:B------:R-:W0:Y:S08]  /*0080*/  S2UR UR10, SR_CTAID.Y ;  /* 0x00000000000a79c3 */ /* 0x000e300000002600 */
[----:B------:R-:W0:Y:S01]  /*0090*/  LDC R11, c[0x0][0x364] ;  /* 0x0000d900ff0b7b82 */ /* 0x000e220000000800 */
[----:B--2---:R-:W-:-:S07]  /*00a0*/  UIADD3 UR5, UP0, UPT, UR6, 0x3e800, URZ ;  /* 0x0003e80006057890 */ /* 0x004fce000ff1e0ff */
[----:B------:R-:W2:Y:S01]  /*00b0*/  LDC.64 R8, c[0x0][0x380] ;  /* 0x0000e000ff087b82 */ /* 0x000ea20000000a00 */
[----:B------:R-:W-:-:S07]  /*00c0*/  UIADD3.X UR6, UPT, UPT, URZ, UR7, URZ, UP0, !UPT ;  /* 0x00000007ff067290 */ /* 0x000fce00087fe4ff */
[----:B------:R-:W1:Y:S01]  /*00d0*/  S2UR UR4, SR_CTAID.X ;  /* 0x00000000000479c3 */ /* 0x000e620000002500 */
[----:B0-----:R-:W-:-:S04]  /*00e0*/  IMAD.WIDE.U32 R4, R11, UR10, R2 ;  /* 0x0000000a0b047c25 */ /* 0x001fc8000f8e0002 */
[----:B------:R-:W-:Y:S02]  /*00f0*/  IMAD R5, R5, 0x7d00, RZ ;  /* 0x00007d0005057824 */ /* 0x000fe400078e02ff */
[----:B--2---:R-:W-:-:S03]  /*0100*/  IMAD.WIDE.U32 R8, R4, 0x7d00, R8 ;  /* 0x00007d0004087825 */ /* 0x004fc600078e0008 */
[----:B------:R-:W-:Y:S01]  /*0110*/  IADD3 R4, P0, PT, R8, 0x20, RZ ;  /* 0x0000002008047810 */ /* 0x000fe20007f1e0ff */
[----:B-1----:R-:W-:-:S03]  /*0120*/  IMAD R0, R7, UR4, R0 ;  /* 0x0000000407007c24 */ /* 0x002fc6000f8e0200 */
[----:B------:R-:W-:Y:S01]  /*0130*/  IADD3.X R5, PT, PT, R9, R5, RZ, P0, !PT ;  /* 0x0000000509057210 */ /* 0x000fe200007fe4ff */
[----:B------:R-:W-:Y:S01]  /*0140*/  IMAD R7, R11, UR10, R2 ;  /* 0x0000000a0b077c24 */ /* 0x000fe2000f8e0202 */
[----:B------:R-:W-:Y:S01]  /*0150*/  UMOV UR4, URZ ;  /* 0x000000ff00047c82 */ /* 0x000fe20008000000 */
[----:B---3--:R-:W-:-:S07]  /*0160*/  MOV R6, R0 ;  /* 0x0000000000067202 */ /* 0x008fce0000000f00 */
.L_x_0:
[----:B------:R-:W-:Y:S01]  /*0170*/  MOV R2, UR5 ;  /* 0x0000000500027c02 */ /* 0x000fe20008000f00 */
[----:B------:R-:W2:Y:S01]  /*0180*/  LDG.E R15, desc[UR8][R4.64+-0x20] ;  /* 0xffffe008040f7981 */ /* 0x000ea2000c1e1900 */
[----:B------:R-:W-:-:S03]  /*0190*/  MOV R3, UR6 ;  /* 0x0000000600037c02 */ /* 0x000fc60008000f00 */
[----:B------:R-:W3:Y:S01]  /*01a0*/  LDG.E R24, desc[UR8][R4.64+-0x1c] ;  /* 0xffffe40804187981 */ /* 0x000ee2000c1e1900 */
[----:B------:R-:W-:-:S03]  /*01b0*/  IMAD.WIDE R2, R6, 0x4, R2 ;  /* 0x0000000406027825 */ /* 0x000fc600078e0202 */
[----:B------:R-:W4:Y:S04]  /*01c0*/  LDG.E R19, desc[UR8][R4.64+-0x18] ;  /* 0xffffe80804137981 */ /* 0x000f28000c1e1900 */
[----:B------:R-:W2:Y:S04]  /*01d0*/  LDG.E R16, desc[UR8][R2.64+-0x3e800] ;  /* 0xfc18000802107981 */ /* 0x000ea8000c1e1900 */
[----:B------:R-:W3:Y:S04]  /*01e0*/  LDG.E R25, desc[UR8][R2.64+-0x36b00] ;  /* 0xfc95000802197981 */ /* 0x000ee8000c1e1900 */
[----:B------:R-:W4:Y:S04]  /*01f0*/  LDG.E R18, desc[UR8][R2.64+-0x2ee00] ;  /* 0xfd12000802127981 */ /* 0x000f28000c1e1900 */
[----:B------:R-:W5:Y:S04]  /*0200*/  LDG.E R20, desc[UR8][R4.64+-0x14] ;  /* 0xffffec0804147981 */ /* 0x000f68000c1e1900 */
        /* <DEDUP_REMOVED lines=11> */
[----:B------:R-:W5:Y:S01]  /*02c0*/  LDG.E R26, desc[UR8][R4.64+0x1c] ;  /* 0x00001c08041a7981 */ /* 0x000f62000c1e1900 */
[----:B--2---:R-:W-:-:S03]  /*02d0*/  FFMA R15, R15, R16, R14 ;  /* 0x000000100f0f7223 */ /* 0x004fc6000000000e */
[----:B------:R-:W2:Y:S01]  /*02e0*/  LDG.E R16, desc[UR8][R4.64] ;  /* 0x0000000804107981 */ /* 0x000ea2000c1e1900 */
[----:B---3--:R-:W-:-:S03]  /*02f0*/  FFMA R24, R24, R25, R15 ;  /* 0x0000001918187223 */ /* 0x008fc6000000000f */
[----:B------:R-:W3:Y:S01]  /*0300*/  LDG.E R14, desc[UR8][R4.64+0x4] ;  /* 0x00000408040e7981 */ /* 0x000ee2000c1e1900 */
[----:B----4-:R-:W-:-:S03]  /*0310*/  FFMA R25, R19, R18, R24 ;  /* 0x0000001213197223 */ /* 0x010fc60000000018 */
[----:B------:R-:W3:Y:S04]  /*0320*/  LDG.E R15, desc[UR8][R2.64+0x7d00] ;  /* 0x007d0008020f7981 */ /* 0x000ee8000c1e1900 */
[----:B------:R-:W4:Y:S01]  /*0330*/  LDG.E R18, desc[UR8][R4.64+0x8] ;  /* 0x0000080804127981 */ /* 0x000f22000c1e1900 */
[----:B-----5:R-:W-:-:S03]  /*0340*/  FFMA R25, R20, R21, R25 ;  /* 0x0000001514197223 */ /* 0x020fc60000000019 */
[----:B------:R-:W4:Y:S04]  /*0350*/  LDG.E R19, desc[UR8][R2.64+0xfa00] ;  /* 0x00fa000802137981 */ /* 0x000f28000c1e1900 */
[----:B------:R-:W5:Y:S01]  /*0360*/  LDG.E R20, desc[UR8][R4.64+0xc] ;  /* 0x00000c0804147981 */ /* 0x000f62000c1e1900 */
[----:B------:R-:W-:-:S03]  /*0370*/  FFMA R25, R22, R23, R25 ;  /* 0x0000001716197223 */ /* 0x000fc60000000019 */
[----:B------:R-:W5:Y:S04]  /*0380*/  LDG.E R21, desc[UR8][R2.64+0x17700] ;  /* 0x0177000802157981 */ /* 0x000f68000c1e1900 */
[----:B------:R-:W5:Y:S04]  /*0390*/  LDG.E R22, desc[UR8][R4.64+0x10] ;  /* 0x0000100804167981 */ /* 0x000f68000c1e1900 */
[----:B------:R-:W5:Y:S01]  /*03a0*/  LDG.E R23, desc[UR8][R2.64+0x1f400] ;  /* 0x01f4000802177981 */ /* 0x000f62000c1e1900 */
[----:B------:R-:W-:-:S03]  /*03b0*/  FFMA R28, R12, R13, R25 ;  /* 0x0000000d0c1c7223 */ /* 0x000fc60000000019 */
[----:B------:R-:W5:Y:S04]  /*03c0*/  LDG.E R24, desc[UR8][R4.64+0x14] ;  /* 0x0000140804187981 */ /* 0x000f68000c1e1900 */
[----:B------:R-:W5:Y:S04]  /*03d0*/  LDG.E R25, desc[UR8][R2.64+0x27100] ;  /* 0x0271000802197981 */ /* 0x000f68000c1e1900 */
[----:B------:R0:W5:Y:S04]  /*03e0*/  LDG.E R13, desc[UR8][R4.64+0x18] ;  /* 0x00001808040d7981 */ /* 0x000168000c1e1900 */
[----:B------:R-:W5:Y:S01]  /*03f0*/  LDG.E R12, desc[UR8][R2.64+0x2ee00] ;  /* 0x02ee0008020c7981 */ /* 0x000f62000c1e1900 */
[----:B------:R-:W-:-:S04]  /*0400*/  FFMA R9, R9, R8, R28 ;  /* 0x0000000809097223 */ /* 0x000fc8000000001c */
[----:B------:R-:W-:Y:S01]  /*0410*/  FFMA R9, R10, R11, R9 ;  /* 0x0000000b0a097223 */ /* 0x000fe20000000009 */
[----:B------:R-:W-:-:S04]  /*0420*/  UIADD3 UR4, UPT, UPT, UR4, 0x10, URZ ;  /* 0x0000001004047890 */ /* 0x000fc8000fffe0ff */
[----:B------:R-:W-:Y:S01]  /*0430*/  UISETP.NE.AND UP0, UPT, UR4, 0x1f40, UPT ;  /* 0x00001f400400788c */ /* 0x000fe2000bf05270 */
[----:B0-----:R-:W-:Y:S02]  /*0440*/  IADD3 R4, P0, PT, R4, 0x40, RZ ;  /* 0x0000004004047810 */ /* 0x001fe40007f1e0ff */
[----:B------:R-:W-:Y:S02]  /*0450*/  IADD3 R6, PT, PT, R6, 0x1f400, RZ ;  /* 0x0001f40006067810 */ /* 0x000fe40007ffe0ff */
[----:B------:R-:W-:Y:S01]  /*0460*/  IADD3.X R5, PT, PT, RZ, R5, RZ, P0, !PT ;  /* 0x00000005ff057210 */ /* 0x000fe200007fe4ff */
[----:B--2---:R-:W-:-:S04]  /*0470*/  FFMA R9, R16, R17, R9 ;  /* 0x0000001110097223 */ /* 0x004fc80000000009 */
[----:B---3--:R-:W-:-:S04]  /*0480*/  FFMA R9, R14, R15, R9 ;  /* 0x0000000f0e097223 */ /* 0x008fc80000000009 */
[----:B----4-:R-:W-:-:S04]  /*0490*/  FFMA R9, R18, R19, R9 ;  /* 0x0000001312097223 */ /* 0x010fc80000000009 */
[----:B-----5:R-:W-:-:S04]  /*04a0*/  FFMA R9, R20, R21, R9 ;  /* 0x0000001514097223 */ /* 0x020fc80000000009 */
[----:B------:R-:W-:-:S04]  /*04b0*/  FFMA R9, R22, R23, R9 ;  /* 0x0000001716097223 */ /* 0x000fc80000000009 */
[----:B------:R-:W-:-:S04]  /*04c0*/  FFMA R24, R24, R25, R9 ;  /* 0x0000001918187223 */ /* 0x000fc80000000009 */
[----:B------:R-:W-:-:S04]  /*04d0*/  FFMA R13, R13, R12, R24 ;  /* 0x0000000c0d0d7223 */ /* 0x000fc80000000018 */
[----:B------:R-:W-:Y:S01]  /*04e0*/  FFMA R14, R26, R27, R13 ;  /* 0x0000001b1a0e7223 */ /* 0x000fe2000000000d */
[----:B------:R-:W-:Y:S06]  /*04f0*/  BRA.U UP0, `(.L_x_0) ;  /* 0xfffffffd001c7547 */ /* 0x000fec000b83ffff */
[----:B------:R-:W0:Y:S01]  /*0500*/  LDC.64 R2, c[0x0][0x390] ;  /* 0x0000e400ff027b82 */ /* 0x000e220000000a00 */
[----:B------:R-:W-:-:S04]  /*0510*/  IMAD R7, R7, 0x1f40, R0 ;  /* 0x00001f4007077824 */ /* 0x000fc800078e0200 */
[----:B0-----:R-:W-:-:S05]  /*0520*/  IMAD.WIDE R2, R7, 0x4, R2 ;  /* 0x0000000407027825 */ /* 0x001fca00078e0202 */
[----:B------:R-:W-:Y:S01]  /*0530*/  STG.E desc[UR8][R2.64], R14 ;  /* 0x0000000e02007986 */ /* 0x000fe2000c101908 */
[----:B------:R-:W-:Y:S05]  /*0540*/  EXIT ;  /* 0x000000000000794d */ /* 0x000fea0003800000 */
.L_x_1:
[----:B------:R-:W-:-:S00]  /*0550*/  BRA `(.L_x_1) ;  /* 0xfffffffc00fc7947 */ /* 0x000fc0000383ffff */
[----:B------:R-:W-:-:S00]  /*0560*/  NOP ;  /* 0x0000000000007918 */ /* 0x000fc00000000000 */
        /* <DEDUP_REMOVED lines=9> */
.L_x_3:


//--------------------- .text._Z16RandomFillKernelPfj --------------------------
	.section	.text._Z16RandomFillKernelPfj,"ax",@progbits
	.align	128
        .global         _Z16RandomFillKernelPfj
        .type           _Z16RandomFillKernelPfj,@function
        .size           _Z16RandomFillKernelPfj,(.L_x_4 - _Z16RandomFillKernelPfj)
        .other          _Z16RandomFillKernelPfj,@"STO_CUDA_ENTRY STV_DEFAULT"
_Z16RandomFillKernelPfj:
.text._Z16RandomFillKernelPfj:
[----:B------:R-:W-:Y:S01]  /*0000*/  LDC R1, c[0x0][0x37c] ;  /* 0x0000df00ff017b82 */ /* 0x000fe20000000800 */
[----:B------:R-:W0:Y:S07]  /*0010*/  S2R R5, SR_TID.X ;  /* 0x0000000000057919 */ /* 0x000e2e0000002100 */
[----:B------:R-:W0:Y:S01]  /*0020*/  S2UR UR4, SR_CTAID.X ;  /* 0x00000000000479c3 */ /* 0x000e220000002500 */
[----:B------:R-:W1:Y:S07]  /*0030*/  LDCU UR5, c[0x0][0x388] ;  /* 0x00007100ff0577ac */ /* 0x000e6e0008000800 */
[----:B------:R-:W0:Y:S02]  /*0040*/  LDC R0, c[0x0][0x360] ;  /* 0x0000d800ff007b82 */ /* 0x000e240000000800 */
[----:B0-----:R-:W-:-:S04]  /*0050*/  IMAD R5, R0, UR4, R5 ;  /* 0x0000000400057c24 */ /* 0x001fc8000f8e0205 */
[----:B-1----:R-:W-:Y:S01]  /*0060*/  VIADD R0, R5, UR5 ;  /* 0x0000000505007c36 */ /* 0x002fe20008000000 */
[----:B------:R-:W0:Y:S03]  /*0070*/  LDCU.64 UR4, c[0x0][0x358] ;  /* 0x00006b00ff0477ac */ /* 0x000e260008000a00 */
[----:B------:R-:W-:-:S04]  /*0080*/  IMAD R0, R0, 0x1000, R0 ;  /* 0x0000100000007824 */ /* 0x000fc800078e0200 */
[----:B------:R-:W-:-:S05]  /*0090*/  VIADD R0, R0, 0x7ed55d16 ;  /* 0x7ed55d1600007836 */ /* 0x000fca0000000000 */
[----:B------:R-:W-:-:S04]  /*00a0*/  SHF.R.U32.HI R3, RZ, 0x13, R0 ;  /* 0x00000013ff037819 */ /* 0x000fc80000011600 */
[----:B------:R-:W-:-:S05]  /*00b0*/  LOP3.LUT R3, R0, R3, RZ, 0x3c, !PT ;  /* 0x0000000300037212 */ /* 0x000fca00078e3cff */
[C---:B------:R-:W-:Y:S01]  /*00c0*/  IMAD.SHL.U32 R0, R3.reuse, 0x20, RZ ;  /* 0x0000002003007824 */ /* 0x040fe200078e00ff */
[----:B------:R-:W-:-:S04]  /*00d0*/  LOP3.LUT R3, R3, 0xc761c23c, RZ, 0x3c, !PT ;  /* 0xc761c23c03037812 */ /* 0x000fc800078e3cff */
[----:B------:R-:W-:-:S05]  /*00e0*/  LOP3.LUT R0, R0, 0xec384780, RZ, 0x3c, !PT ;  /* 0xec38478000007812 */ /* 0x000fca00078e3cff */
[----:B------:R-:W-:Y:S02]  /*00f0*/  IMAD.IADD R0, R3, 0x1, R0 ;  /* 0x0000000103007824 */ /* 0x000fe400078e0200 */
[----:B------:R-:W1:Y:S02]  /*0100*/  LDC.64 R2, c[0x0][0x380] ;  /* 0x0000e000ff027b82 */ /* 0x000e640000000a00 */
[C---:B------:R-:W-:Y:S01]  /*0110*/  VIADD R4, R0.reuse, 0xe9f8cc1d ;  /* 0xe9f8cc1d00047836 */ /* 0x040fe20000000000 */
[----:B------:R-:W-:-:S04]  /*0120*/  LEA R7, R0, 0xaccf6200, 0x9 ;  /* 0xaccf620000077811 */ /* 0x000fc800078e48ff */
[----:B------:R-:W-:-:S05]  /*0130*/  LOP3.LUT R4, R4, R7, RZ, 0x3c, !PT ;  /* 0x0000000704047212 */ /* 0x000fca00078e3cff */
[----:B------:R-:W-:-:S04]  /*0140*/  IMAD R4, R4, 0x8, R4 ;  /* 0x0000000804047824 */ /* 0x000fc800078e0204 */
[----:B------:R-:W-:-:S05]  /*0150*/  VIADD R4, R4, 0xfd7046c5 ;  /* 0xfd7046c504047836 */ /* 0x000fca0000000000 */
[----:B------:R-:W-:Y:S01]  /*0160*/  SHF.R.U32.HI R7, RZ, 0x10, R4 ;  /* 0x00000010ff077819 */ /* 0x000fe20000011604 */
[----:B-1----:R-:W-:-:S03]  /*0170*/  IMAD.WIDE.U32 R2, R5, 0x4, R2 ;  /* 0x0000000405027825 */ /* 0x002fc600078e0002 */
[----:B------:R-:W-:-:S04]  /*0180*/  LOP3.LUT R7, R7, R4, RZ, 0x3c, !PT ;  /* 0x0000000407077212 */ /* 0x000fc800078e3cff */
[----:B------:R-:W-:-:S04]  /*0190*/  ISETP.NE.AND P0, PT, R7, 0x4aa5b0f6, PT ;  /* 0x4aa5b0f60700780c */ /* 0x000fc80003f05270 */
[----:B------:R-:W-:-:S05]  /*01a0*/  FSEL R5, RZ, 1, P0 ;  /* 0x3f800000ff057808 */ /* 0x000fca0000000000 */
[----:B0-----:R-:W-:Y:S01]  /*01b0*/  STG.E desc[UR4][R2.64], R5 ;  /* 0x0000000502007986 */ /* 0x001fe2000c101904 */
[----:B------:R-:W-:Y:S05]  /*01c0*/  EXIT ;  /* 0x000000000000794d */ /* 0x000fea0003800000 */
.L_x_2:
        /* <DEDUP_REMOVED lines=11> */
.L_x_4:


//--------------------- .nv.shared.reserved.0     --------------------------
	.section	.nv.shared.reserved.0,"aw",@nobits
	.weak		__nv_reservedSMEM_offset_0_alias
	.size		__nv_reservedSMEM_offset_0_alias, 0, 64
	.other		__nv_reservedSMEM_offset_0_alias,@"STO_CUDA_RESERVED_SHARED STV_DEFAULT"
__nv_reservedSMEM_offset_0_alias:
	.zero		0
	.zero		64


//--------------------- .nv.constant0._Z12MatMulKernelPfS_S_ --------------------------
	.section	.nv.constant0._Z12MatMulKernelPfS_S_,"a",@progbits
	.sectionflags	@""
	.align	4
.nv.constant0._Z12MatMulKernelPfS_S_:
	.zero		920


//--------------------- .nv.constant0._Z16RandomFillKernelPfj --------------------------
	.section	.nv.constant0._Z16RandomFillKernelPfj,"a",@progbits
	.sectionflags	@""
	.align	4
.nv.constant0._Z16RandomFillKernelPfj:
	.zero		908


//--------------------- SYMBOLS --------------------------

	.type		.nv.reservedSmem.offset0,@object
	.size		.nv.reservedSmem.offset0,0x4
